	.headerflags	@"EF_CUDA_TEXMODE_UNIFIED EF_CUDA_64BIT_ADDRESS EF_CUDA_ACCELERATORS EF_CUDA_SM90 EF_CUDA_VIRTUAL_SM(EF_CUDA_SM90)"
	.elftype	@"ET_EXEC"


//--------------------- .nv.info                  --------------------------
	.section	.nv.info,"",@"SHT_CUDA_INFO"
	.align	4


	//----- nvinfo : EIATTR_REGCOUNT
	.align		4
        /*0000*/ 	.byte	0x04, 0x2f
        /*0002*/ 	.short	(.L_3 - .L_2)
	.align		4
.L_2:
        /*0004*/ 	.word	index@(triton_poi_fused__native_batch_norm_legit_no_training_mul_sigmoid_18)
        /*0008*/ 	.word	0x00000020


	//----- nvinfo : EIATTR_MIN_STACK_SIZE
	.align		4
.L_3:
        /*000c*/ 	.byte	0x04, 0x12
        /*000e*/ 	.short	(.L_5 - .L_4)
	.align		4
.L_4:
        /*0010*/ 	.word	index@(triton_poi_fused__native_batch_norm_legit_no_training_mul_sigmoid_18)
        /*0014*/ 	.word	0x00000000


	//----- nvinfo : EIATTR_FRAME_SIZE
	.align		4
.L_5:
        /*0018*/ 	.byte	0x04, 0x11
        /*001a*/ 	.short	(.L_7 - .L_6)
	.align		4
.L_6:
        /*001c*/ 	.word	index@(triton_poi_fused__native_batch_norm_legit_no_training_mul_sigmoid_18)
        /*0020*/ 	.word	0x00000000


	//----- nvinfo : EIATTR_MIN_STACK_SIZE
	.align		4
.L_7:
        /*0024*/ 	.byte	0x04, 0x12
        /*0026*/ 	.short	(.L_9 - .L_8)
	.align		4
.L_8:
        /*0028*/ 	.word	index@(triton_poi_fused__native_batch_norm_legit_no_training_mul_sigmoid_18)
        /*002c*/ 	.word	0x00000000
.L_9:


//--------------------- .nv.info.triton_poi_fused__native_batch_norm_legit_no_training_mul_sigmoid_18 --------------------------
	.section	.nv.info.triton_poi_fused__native_batch_norm_legit_no_training_mul_sigmoid_18,"",@"SHT_CUDA_INFO"
	.sectionflags	@""
	.align	4


	//----- nvinfo : EIATTR_CUDA_API_VERSION
	.align		4
        /*0000*/ 	.byte	0x04, 0x37
        /*0002*/ 	.short	(.L_11 - .L_10)
.L_10:
        /*0004*/ 	.word	0x0000007c


	//----- nvinfo : EIATTR_KPARAM_INFO
	.align		4
.L_11:
        /*0008*/ 	.byte	0x04, 0x17
        /*000a*/ 	.short	(.L_13 - .L_12)
.L_12:
        /*000c*/ 	.word	0x00000000
        /*0010*/ 	.short	0x0007
        /*0012*/ 	.short	0x0034
        /*0014*/ 	.byte	0x00, 0xf0, 0x11, 0x00


	//----- nvinfo : EIATTR_KPARAM_INFO
	.align		4
.L_13:
        /*0018*/ 	.byte	0x04, 0x17
        /*001a*/ 	.short	(.L_15 - .L_14)
.L_14:
        /*001c*/ 	.word	0x00000000
        /*0020*/ 	.short	0x0006
        /*0022*/ 	.short	0x0030
        /*0024*/ 	.byte	0x00, 0xf0, 0x11, 0x00


	//----- nvinfo : EIATTR_KPARAM_INFO
	.align		4
.L_15:
        /*0028*/ 	.byte	0x04, 0x17
        /*002a*/ 	.short	(.L_17 - .L_16)
.L_16:
        /*002c*/ 	.word	0x00000000
        /*0030*/ 	.short	0x0005
        /*0032*/ 	.short	0x0028
        /*0034*/ 	.byte	0x00, 0xf4, 0x21, 0x00


	//----- nvinfo : EIATTR_KPARAM_INFO
	.align		4
.L_17:
        /*0038*/ 	.byte	0x04, 0x17
        /*003a*/ 	.short	(.L_19 - .L_18)
.L_18:
        /*003c*/ 	.word	0x00000000
        /*0040*/ 	.short	0x0004
        /*0042*/ 	.short	0x0020
        /*0044*/ 	.byte	0x00, 0xf4, 0x21, 0x00


	//----- nvinfo : EIATTR_KPARAM_INFO
	.align		4
.L_19:
        /*0048*/ 	.byte	0x04, 0x17
        /*004a*/ 	.short	(.L_21 - .L_20)
.L_20:
        /*004c*/ 	.word	0x00000000
        /*0050*/ 	.short	0x0003
        /*0052*/ 	.short	0x0018
        /*0054*/ 	.byte	0x00, 0xf4, 0x21, 0x00


	//----- nvinfo : EIATTR_KPARAM_INFO
	.align		4
.L_21:
        /*0058*/ 	.byte	0x04, 0x17
        /*005a*/ 	.short	(.L_23 - .L_22)
.L_22:
        /*005c*/ 	.word	0x00000000
        /*0060*/ 	.short	0x0002
        /*0062*/ 	.short	0x0010
        /*0064*/ 	.byte	0x00, 0xf4, 0x21, 0x00


	//----- nvinfo : EIATTR_KPARAM_INFO
	.align		4
.L_23:
        /*0068*/ 	.byte	0x04, 0x17
        /*006a*/ 	.short	(.L_25 - .L_24)
.L_24:
        /*006c*/ 	.word	0x00000000
        /*0070*/ 	.short	0x0001
        /*0072*/ 	.short	0x0008
        /*0074*/ 	.byte	0x00, 0xf4, 0x21, 0x00


	//----- nvinfo : EIATTR_KPARAM_INFO
	.align		4
.L_25:
        /*0078*/ 	.byte	0x04, 0x17
        /*007a*/ 	.short	(.L_27 - .L_26)
.L_26:
        /*007c*/ 	.word	0x00000000
        /*0080*/ 	.short	0x0000
        /*0082*/ 	.short	0x0000
        /*0084*/ 	.byte	0x00, 0xf4, 0x21, 0x00


	//----- nvinfo : EIATTR_SPARSE_MMA_MASK
	.align		4
.L_27:
        /*0088*/ 	.byte	0x03, 0x50
        /*008a*/ 	.short	0x0000


	//----- nvinfo : EIATTR_MAXREG_COUNT
	.align		4
        /*008c*/ 	.byte	0x03, 0x1b
        /*008e*/ 	.short	0x00ff


	//----- nvinfo : EIATTR_EXIT_INSTR_OFFSETS
	.align		4
        /*0090*/ 	.byte	0x04, 0x1c
        /*0092*/ 	.short	(.L_29 - .L_28)


	//   ....[0]....
.L_28:
        /*0094*/ 	.word	0x00001120


	//   ....[1]....
        /*0098*/ 	.word	0x00001170


	//----- nvinfo : EIATTR_REQNTID
	.align		4
.L_29:
        /*009c*/ 	.byte	0x04, 0x10
        /*009e*/ 	.short	(.L_31 - .L_30)
.L_30:
        /*00a0*/ 	.word	0x00000080
        /*00a4*/ 	.word	0x00000001
        /*00a8*/ 	.word	0x00000001


	//----- nvinfo : EIATTR_CBANK_PARAM_SIZE
	.align		4
.L_31:
        /*00ac*/ 	.byte	0x03, 0x19
        /*00ae*/ 	.short	0x0038


	//----- nvinfo : EIATTR_PARAM_CBANK
	.align		4
        /*00b0*/ 	.byte	0x04, 0x0a
        /*00b2*/ 	.short	(.L_33 - .L_32)
	.align		4
.L_32:
        /*00b4*/ 	.word	index@(.nv.constant0.triton_poi_fused__native_batch_norm_legit_no_training_mul_sigmoid_18)
        /*00b8*/ 	.short	0x0210
        /*00ba*/ 	.short	0x0038


	//----- nvinfo : EIATTR_SW_WAR
	.align		4
.L_33:
        /*00bc*/ 	.byte	0x04, 0x36
        /*00be*/ 	.short	(.L_35 - .L_34)
.L_34:
        /*00c0*/ 	.word	0x00000008
.L_35:


//--------------------- .nv.callgraph             --------------------------
	.section	.nv.callgraph,"",@"SHT_CUDA_CALLGRAPH"
	.align	4
	.sectionentsize	8
	.align		4
        /*0000*/ 	.word	0x00000000
	.align		4
        /*0004*/ 	.word	0xffffffff
	.align		4
        /*0008*/ 	.word	0x00000000
	.align		4
        /*000c*/ 	.word	0xfffffffe
	.align		4
        /*0010*/ 	.word	0x00000000
	.align		4
        /*0014*/ 	.word	0xfffffffd
	.align		4
        /*0018*/ 	.word	0x00000000
	.align		4
        /*001c*/ 	.word	0xfffffffc


//--------------------- .nv.constant4             --------------------------
	.section	.nv.constant4,"a",@progbits
	.align	8
	.align		8
.nv.constant4:
        /*0000*/ 	.dword	_$_str
	.align		8
        /*0008*/ 	.dword	_$_str_$_2


//--------------------- .text.triton_poi_fused__native_batch_norm_legit_no_training_mul_sigmoid_18 --------------------------
	.section	.text.triton_poi_fused__native_batch_norm_legit_no_training_mul_sigmoid_18,"ax",@progbits
	.sectionflags	@"SHF_BARRIERS=1"
	.align	128
        .global         triton_poi_fused__native_batch_norm_legit_no_training_mul_sigmoid_18
        .type           triton_poi_fused__native_batch_norm_legit_no_training_mul_sigmoid_18,@function
        .size           triton_poi_fused__native_batch_norm_legit_no_training_mul_sigmoid_18,(.L_x_1 - triton_poi_fused__native_batch_norm_legit_no_training_mul_sigmoid_18)
        .other          triton_poi_fused__native_batch_norm_legit_no_training_mul_sigmoid_18,@"STO_CUDA_ENTRY STV_DEFAULT"
triton_poi_fused__native_batch_norm_legit_no_training_mul_sigmoid_18:
.text.triton_poi_fused__native_batch_norm_legit_no_training_mul_sigmoid_18:
[----:B------:R-:W0:Y:S01]  /*0000*/  LDC R1, c[0x0][0x28] ;  /* 0x00000a00ff017b82 */ /* 0x000e220000000800 */
[----:B------:R-:W1:Y:S07]  /*0010*/  S2R R2, SR_CTAID.X ;  /* 0x0000000000027919 */ /* 0x000e6e0000002500 */
[----:B------:R-:W2:Y:S01]  /*0020*/  LDC.64 R4, c[0x0][0x220] ;  /* 0x00008800ff047b82 */ /* 0x000ea20000000a00 */
[----:B------:R-:W-:Y:S02]  /*0030*/  CS2R R16, SRZ ;  /* 0x0000000000107805 */ /* 0x000fe4000001ff00 */
[----:B------:R-:W-:Y:S01]  /*0040*/  CS2R R18, SRZ ;  /* 0x0000000000127805 */ /* 0x000fe2000001ff00 */
[----:B------:R-:W3:Y:S01]  /*0050*/  S2R R0, SR_TID.X ;  /* 0x0000000000007919 */ /* 0x000ee20000002100 */
[----:B------:R-:W-:Y:S01]  /*0060*/  ULDC.64 UR6, c[0x0][0x208] ;  /* 0x0000820000067ab9 */ /* 0x000fe20000000a00 */
[----:B------:R-:W4:Y:S02]  /*0070*/  S2R R3, SR_CTAID.Y ;  /* 0x0000000000037919 */ /* 0x000f240000002600 */
[----:B------:R-:W5:Y:S08]  /*0080*/  LDC.64 R26, c[0x0][0x210] ;  /* 0x00008400ff1a7b82 */ /* 0x000f700000000a00 */
[----:B------:R-:W4:Y:S01]  /*0090*/  LDC.64 R12, c[0x0][0x218] ;  /* 0x00008600ff0c7b82 */ /* 0x000f220000000a00 */
[----:B-1----:R-:W-:-:S02]  /*00a0*/  SHF.L.U32 R2, R2, 0x4, RZ ;  /* 0x0000000402027819 */ /* 0x002fc400000006ff */
[----:B---3--:R-:W-:-:S04]  /*00b0*/  SHF.L.U32 R25, R0, 0x2, RZ ;  /* 0x0000000200197819 */ /* 0x008fc800000006ff */
[----:B------:R-:W-:-:S04]  /*00c0*/  LOP3.LUT R20, R2, 0xc, R25, 0xf8, !PT ;  /* 0x0000000c02147812 */ /* 0x000fc800078ef819 */
[C---:B------:R-:W-:Y:S01]  /*00d0*/  ISETP.GE.AND P0, PT, R20.reuse, 0x10, PT ;  /* 0x000000101400780c */ /* 0x040fe20003f06270 */
[----:B--2---:R-:W-:-:S12]  /*00e0*/  IMAD.WIDE R4, R20, 0x4, R4 ;  /* 0x0000000414047825 */ /* 0x004fd800078e0204 */
[----:B------:R1:W2:Y:S01]  /*00f0*/  @!P0 LDG.E.EL.128 R16, desc[UR6][R4.64] ;  /* 0x0000000604108981 */ /* 0x0002a2000c2e1d00 */
[----:B------:R-:W-:Y:S01]  /*0100*/  SHF.R.U32.HI R24, RZ, 0x2, R0 ;  /* 0x00000002ff187819 */ /* 0x000fe20000011600 */
[----:B0---4-:R-:W-:Y:S01]  /*0110*/  IMAD.WIDE R28, R20, 0x4, R12 ;  /* 0x00000004141c7825 */ /* 0x011fe200078e020c */
[----:B------:R-:W-:Y:S02]  /*0120*/  SHF.L.U32 R3, R3, 0x6, RZ ;  /* 0x0000000603037819 */ /* 0x000fe400000006ff */
[----:B------:R-:W-:-:S04]  /*0130*/  SGXT.U32 R24, R24, 0x5 ;  /* 0x000000051818781a */ /* 0x000fc80000000000 */
[----:B------:R-:W-:Y:S02]  /*0140*/  LOP3.LUT R7, R3, R24, RZ, 0xfc, !PT ;  /* 0x0000001803077212 */ /* 0x000fe400078efcff */
[----:B-1----:R-:W-:Y:S02]  /*0150*/  CS2R R4, SRZ ;  /* 0x0000000000047805 */ /* 0x002fe4000001ff00 */
[----:B------:R-:W-:Y:S02]  /*0160*/  LOP3.LUT R9, R3, 0x20, R24, 0xfe, !PT ;  /* 0x0000002003097812 */ /* 0x000fe400078efe18 */
[-C--:B------:R-:W-:Y:S02]  /*0170*/  LEA R23, R7, R20.reuse, 0x4 ;  /* 0x0000001407177211 */ /* 0x080fe400078e20ff */
[C---:B------:R-:W-:Y:S02]  /*0180*/  ISETP.LT.AND P2, PT, R9.reuse, 0x100, !P0 ;  /* 0x000001000900780c */ /* 0x040fe40004741270 */
[----:B------:R-:W-:Y:S01]  /*0190*/  LEA R11, R9, R20, 0x4 ;  /* 0x00000014090b7211 */ /* 0x000fe200078e20ff */
[----:B-----5:R-:W-:Y:S01]  /*01a0*/  IMAD.WIDE R22, R23, 0x4, R26 ;  /* 0x0000000417167825 */ /* 0x020fe200078e021a */
[----:B------:R-:W-:-:S02]  /*01b0*/  ISETP.LT.AND P1, PT, R7, 0x100, !P0 ;  /* 0x000001000700780c */ /* 0x000fc40004721270 */
[----:B------:R-:W-:Y:S02]  /*01c0*/  CS2R R6, SRZ ;  /* 0x0000000000067805 */ /* 0x000fe4000001ff00 */
[----:B------:R-:W-:Y:S01]  /*01d0*/  CS2R R8, SRZ ;  /* 0x0000000000087805 */ /* 0x000fe2000001ff00 */
[----:B------:R-:W-:Y:S01]  /*01e0*/  IMAD.WIDE R26, R11, 0x4, R26 ;  /* 0x000000040b1a7825 */ /* 0x000fe200078e021a */
[----:B------:R-:W-:Y:S02]  /*01f0*/  CS2R R10, SRZ ;  /* 0x00000000000a7805 */ /* 0x000fe4000001ff00 */
[----:B------:R-:W-:Y:S02]  /*0200*/  CS2R R12, SRZ ;  /* 0x00000000000c7805 */ /* 0x000fe4000001ff00 */
[----:B------:R-:W-:Y:S01]  /*0210*/  CS2R R14, SRZ ;  /* 0x00000000000e7805 */ /* 0x000fe2000001ff00 */
[----:B------:R0:W3:Y:S04]  /*0220*/  @P2 LDG.E.EL.128 R4, desc[UR6][R26.64] ;  /* 0x000000061a042981 */ /* 0x0000e8000c2e1d00 */
[----:B------:R-:W3:Y:S04]  /*0230*/  @!P0 LDG.E.EL.128 R8, desc[UR6][R28.64] ;  /* 0x000000061c088981 */ /* 0x000ee8000c2e1d00 */
[----:B------:R1:W4:Y:S01]  /*0240*/  @P1 LDG.E.EL.128 R12, desc[UR6][R22.64] ;  /* 0x00000006160c1981 */ /* 0x000322000c2e1d00 */
[----:B0-----:R-:W-:Y:S01]  /*0250*/  HFMA2.MMA R26, -RZ, RZ, 1.625, 0 ;  /* 0x3e800000ff1a7435 */ /* 0x001fe200000001ff */
[----:B--2---:R-:W-:Y:S01]  /*0260*/  FADD R16, R16, 0.0010000000474974513054 ;  /* 0x3a83126f10107421 */ /* 0x004fe20000000000 */
[----:B------:R-:W-:Y:S01]  /*0270*/  FADD R17, R17, 0.0010000000474974513054 ;  /* 0x3a83126f11117421 */ /* 0x000fe20000000000 */
[----:B------:R-:W-:Y:S01]  /*0280*/  FADD R21, R19, 0.0010000000474974513054 ;  /* 0x3a83126f13157421 */ /* 0x000fe20000000000 */
[----:B------:R-:W-:-:S03]  /*0290*/  FADD R18, R18, 0.0010000000474974513054 ;  /* 0x3a83126f12127421 */ /* 0x000fc60000000000 */
[----:B------:R-:W0:Y:S08]  /*02a0*/  MUFU.SQRT R16, R16 ;  /* 0x0000001000107308 */ /* 0x000e300000002000 */
[----:B------:R-:W2:Y:S01]  /*02b0*/  MUFU.SQRT R17, R17 ;  /* 0x0000001100117308 */ /* 0x000ea20000002000 */
[----:B0-----:R-:W-:-:S07]  /*02c0*/  FSETP.GT.AND P6, PT, R16, 8.50705917302346158658e+37, PT ;  /* 0x7e8000001000780b */ /* 0x001fce0003fc4000 */
[----:B------:R3:W0:Y:S01]  /*02d0*/  MUFU.SQRT R27, R18 ;  /* 0x00000012001b7308 */ /* 0x0006220000002000 */
[----:B------:R-:W-:Y:S02]  /*02e0*/  FSETP.GEU.AND P1, PT, R16, 1.175494350822287508e-38, PT ;  /* 0x008000001000780b */ /* 0x000fe40003f2e000 */
[----:B------:R-:W-:Y:S02]  /*02f0*/  FSEL R19, R26, 1, P6 ;  /* 0x3f8000001a137808 */ /* 0x000fe40003000000 */
[----:B--2---:R-:W-:-:S03]  /*0300*/  FSETP.GT.AND P2, PT, R17, 8.50705917302346158658e+37, PT ;  /* 0x7e8000001100780b */ /* 0x004fc60003f44000 */
[----:B------:R-:W2:Y:S01]  /*0310*/  MUFU.SQRT R21, R21 ;  /* 0x0000001500157308 */ /* 0x000ea20000002000 */
[----:B------:R-:W-:Y:S01]  /*0320*/  FSETP.GEU.AND P3, PT, R17, 1.175494350822287508e-38, PT ;  /* 0x008000001100780b */ /* 0x000fe20003f6e000 */
[----:B---3--:R-:W-:Y:S01]  /*0330*/  FADD R18, -R10, R6 ;  /* 0x000000060a127221 */ /* 0x008fe20000000100 */
[----:B------:R-:W-:Y:S01]  /*0340*/  FADD R29, -R8, R4 ;  /* 0x00000004081d7221 */ /* 0x000fe20000000100 */
[----:B------:R-:W-:Y:S01]  /*0350*/  @P6 FMUL R16, R16, 0.25 ;  /* 0x3e80000010106820 */ /* 0x000fe20000400000 */
[----:B-1----:R-:W-:Y:S01]  /*0360*/  FSEL R23, R26, 1, P2 ;  /* 0x3f8000001a177808 */ /* 0x002fe20001000000 */
[----:B------:R-:W-:Y:S01]  /*0370*/  @!P1 FMUL R19, R19, 16777216 ;  /* 0x4b80000013139820 */ /* 0x000fe20000400000 */
[C---:B0-----:R-:W-:Y:S01]  /*0380*/  FSETP.GT.AND P4, PT, R27.reuse, 8.50705917302346158658e+37, PT ;  /* 0x7e8000001b00780b */ /* 0x041fe20003f84000 */
[----:B------:R-:W-:Y:S01]  /*0390*/  @!P1 FMUL R16, R16, 16777216 ;  /* 0x4b80000010109820 */ /* 0x000fe20000400000 */
[----:B------:R-:W-:Y:S01]  /*03a0*/  FSETP.GEU.AND P5, PT, R27, 1.175494350822287508e-38, PT ;  /* 0x008000001b00780b */ /* 0x000fe20003fae000 */
[----:B----4-:R-:W-:Y:S01]  /*03b0*/  FADD R14, -R10, R14 ;  /* 0x0000000e0a0e7221 */ /* 0x010fe20000000100 */
[----:B------:R-:W-:Y:S01]  /*03c0*/  FADD R10, -R9, R5 ;  /* 0x00000005090a7221 */ /* 0x000fe20000000100 */
[----:B------:R-:W-:Y:S01]  /*03d0*/  @P2 FMUL R17, R17, 0.25 ;  /* 0x3e80000011112820 */ /* 0x000fe20000400000 */
[----:B------:R-:W0:Y:S01]  /*03e0*/  MUFU.RCP R28, R16 ;  /* 0x00000010001c7308 */ /* 0x000e220000001000 */
[----:B------:R-:W1:Y:S01]  /*03f0*/  LDC.64 R4, c[0x0][0x230] ;  /* 0x00008c00ff047b82 */ /* 0x000e620000000a00 */
[----:B--2---:R-:W-:Y:S01]  /*0400*/  FSETP.GT.AND P6, PT, R21, 8.50705917302346158658e+37, PT ;  /* 0x7e8000001500780b */ /* 0x004fe20003fc4000 */
[----:B------:R-:W-:Y:S01]  /*0410*/  @!P3 FMUL R17, R17, 16777216 ;  /* 0x4b8000001111b820 */ /* 0x000fe20000400000 */
[----:B------:R-:W-:Y:S01]  /*0420*/  FSETP.GEU.AND P1, PT, R21, 1.175494350822287508e-38, PT ;  /* 0x008000001500780b */ /* 0x000fe20003f2e000 */
[----:B------:R-:W-:Y:S01]  /*0430*/  FADD R12, -R8, R12 ;  /* 0x0000000c080c7221 */ /* 0x000fe20000000100 */
[----:B------:R-:W-:Y:S01]  /*0440*/  FSEL R8, R26, 1, P6 ;  /* 0x3f8000001a087808 */ /* 0x000fe20003000000 */
[----:B------:R-:W-:Y:S01]  /*0450*/  @P4 FMUL R27, R27, 0.25 ;  /* 0x3e8000001b1b4820 */ /* 0x000fe20000400000 */
[----:B------:R2:W3:Y:S01]  /*0460*/  MUFU.RCP R22, R17 ;  /* 0x0000001100167308 */ /* 0x0004e20000001000 */
[----:B------:R-:W-:Y:S01]  /*0470*/  @!P3 FMUL R23, R23, 16777216 ;  /* 0x4b8000001717b820 */ /* 0x000fe20000400000 */
[----:B------:R-:W-:Y:S01]  /*0480*/  FADD R13, -R9, R13 ;  /* 0x0000000d090d7221 */ /* 0x000fe20000000100 */
[----:B------:R-:W-:-:S04]  /*0490*/  @!P5 FMUL R27, R27, 16777216 ;  /* 0x4b8000001b1bd820 */ /* 0x000fc80000400000 */
[----:B------:R-:W-:Y:S01]  /*04a0*/  @P6 FMUL R21, R21, 0.25 ;  /* 0x3e80000015156820 */ /* 0x000fe20000400000 */
[----:B------:R4:W5:Y:S01]  /*04b0*/  MUFU.RCP R6, R27 ;  /* 0x0000001b00067308 */ /* 0x0009620000001000 */
[----:B--2---:R-:W2:Y:S01]  /*04c0*/  LDC.64 R16, c[0x0][0x228] ;  /* 0x00008a00ff107b82 */ /* 0x004ea20000000a00 */
[----:B0-----:R-:W-:Y:S01]  /*04d0*/  FMUL R28, R28, R19 ;  /* 0x000000131c1c7220 */ /* 0x001fe20000400000 */
[----:B------:R-:W-:Y:S01]  /*04e0*/  @!P1 FMUL R21, R21, 16777216 ;  /* 0x4b80000015159820 */ /* 0x000fe20000400000 */
[----:B------:R-:W-:Y:S01]  /*04f0*/  FSEL R19, R26, 1, P4 ;  /* 0x3f8000001a137808 */ /* 0x000fe20002000000 */
[----:B------:R-:W-:Y:S01]  /*0500*/  @!P1 FMUL R8, R8, 16777216 ;  /* 0x4b80000008089820 */ /* 0x000fe20000400000 */
[----:B------:R-:W-:Y:S01]  /*0510*/  FMUL R29, R29, R28 ;  /* 0x0000001c1d1d7220 */ /* 0x000fe20000400000 */
[----:B---3--:R-:W-:Y:S01]  /*0520*/  FMUL R22, R22, R23 ;  /* 0x0000001716167220 */ /* 0x008fe20000400000 */
[----:B------:R-:W-:Y:S01]  /*0530*/  LOP3.LUT R23, R2, 0xc, R25, 0xf8, !PT ;  /* 0x0000000c02177812 */ /* 0x000fe200078ef819 */
[----:B------:R-:W0:Y:S01]  /*0540*/  MUFU.RCP R21, R21 ;  /* 0x0000001500157308 */ /* 0x000e220000001000 */
[----:B------:R-:W-:Y:S01]  /*0550*/  @!P5 FMUL R19, R19, 16777216 ;  /* 0x4b8000001313d820 */ /* 0x000fe20000400000 */
[----:B------:R-:W-:Y:S01]  /*0560*/  FMUL R10, R10, R22 ;  /* 0x000000160a0a7220 */ /* 0x000fe20000400000 */
[----:B----4-:R-:W-:Y:S01]  /*0570*/  FMUL R27, R12, R28 ;  /* 0x0000001c0c1b7220 */ /* 0x010fe20000400000 */
[----:B-1----:R-:W-:-:S04]  /*0580*/  IMAD.WIDE R4, R23, 0x4, R4 ;  /* 0x0000000417047825 */ /* 0x002fc800078e0204 */
[----:B-----5:R-:W-:-:S04]  /*0590*/  FMUL R19, R6, R19 ;  /* 0x0000001306137220 */ /* 0x020fc80000400000 */
[-C--:B------:R-:W-:Y:S01]  /*05a0*/  FMUL R9, R14, R19.reuse ;  /* 0x000000130e097220 */ /* 0x080fe20000400000 */
[----:B0-----:R-:W-:Y:S01]  /*05b0*/  FMUL R6, R21, R8 ;  /* 0x0000000815067220 */ /* 0x001fe20000400000 */
[----:B------:R-:W-:Y:S01]  /*05c0*/  FMUL R8, R13, R22 ;  /* 0x000000160d087220 */ /* 0x000fe20000400000 */
[----:B------:R-:W-:Y:S01]  /*05d0*/  FMUL R13, R18, R19 ;  /* 0x00000013120d7220 */ /* 0x000fe20000400000 */
[----:B--2---:R-:W-:Y:S01]  /*05e0*/  IMAD.WIDE R20, R20, 0x4, R16 ;  /* 0x0000000414147825 */ /* 0x004fe200078e0210 */
[----:B------:R-:W-:Y:S02]  /*05f0*/  CS2R R16, SRZ ;  /* 0x0000000000107805 */ /* 0x000fe4000001ff00 */
[----:B------:R-:W-:Y:S02]  /*0600*/  CS2R R18, SRZ ;  /* 0x0000000000127805 */ /* 0x000fe4000001ff00 */
[----:B------:R-:W-:-:S04]  /*0610*/  CS2R R22, SRZ ;  /* 0x0000000000167805 */ /* 0x000fc8000001ff00 */
[----:B------:R0:W2:Y:S02]  /*0620*/  @!P0 LDG.E.EL.128 R16, desc[UR6][R20.64] ;  /* 0x0000000614108981 */ /* 0x0000a4000c2e1d00 */
[----:B0-----:R-:W-:-:S06]  /*0630*/  CS2R R20, SRZ ;  /* 0x0000000000147805 */ /* 0x001fcc000001ff00 */
[----:B------:R0:W2:Y:S01]  /*0640*/  @!P0 LDG.E.EL.128 R20, desc[UR6][R4.64] ;  /* 0x0000000604148981 */ /* 0x0000a2000c2e1d00 */
[C---:B------:R-:W-:Y:S01]  /*0650*/  FADD R14, -R11.reuse, R15 ;  /* 0x0000000f0b0e7221 */ /* 0x040fe20000000100 */
[----:B------:R-:W-:Y:S01]  /*0660*/  FADD R11, -R11, R7 ;  /* 0x000000070b0b7221 */ /* 0x000fe20000000100 */
[----:B------:R-:W1:Y:S01]  /*0670*/  S2UR UR5, SR_CgaCtaId ;  /* 0x00000000000579c3 */ /* 0x000e620000008800 */
[----:B------:R-:W-:Y:S01]  /*0680*/  UMOV UR4, 0x400 ;  /* 0x0000040000047882 */ /* 0x000fe20000000000 */
[-C--:B0-----:R-:W-:Y:S01]  /*0690*/  FMUL R4, R14, R6.reuse ;  /* 0x000000060e047220 */ /* 0x081fe20000400000 */
[----:B------:R-:W-:Y:S01]  /*06a0*/  FMUL R6, R11, R6 ;  /* 0x000000060b067220 */ /* 0x000fe20000400000 */
[----:B-1----:R-:W-:Y:S01]  /*06b0*/  UPRMT UR4, UR5, 0x654, UR4 ;  /* 0x0000065405047896 */ /* 0x002fe20008000004 */
[-CC-:B--2---:R-:W-:Y:S01]  /*06c0*/  FFMA R27, R27, R16.reuse, R20.reuse ;  /* 0x000000101b1b7223 */ /* 0x184fe20000000014 */
[----:B------:R-:W-:Y:S01]  /*06d0*/  FFMA R8, R8, R17, R21 ;  /* 0x0000001108087223 */ /* 0x000fe20000000015 */
[----:B------:R-:W-:Y:S01]  /*06e0*/  FFMA R29, R29, R16, R20 ;  /* 0x000000101d1d7223 */ /* 0x000fe20000000014 */
[----:B------:R-:W-:Y:S01]  /*06f0*/  FFMA R4, R4, R19, R23 ;  /* 0x0000001304047223 */ /* 0x000fe20000000017 */
[----:B------:R-:W-:Y:S01]  /*0700*/  FADD R12, RZ, -R27 ;  /* 0x8000001bff0c7221 */ /* 0x000fe20000000000 */
[----:B------:R-:W-:Y:S01]  /*0710*/  FADD R16, RZ, -R8 ;  /* 0x80000008ff107221 */ /* 0x000fe20000000000 */
[-C--:B------:R-:W-:Y:S01]  /*0720*/  FFMA R9, R9, R18.reuse, R22 ;  /* 0x0000001209097223 */ /* 0x080fe20000000016 */
[----:B------:R-:W-:Y:S01]  /*0730*/  FADD R14, RZ, -R4 ;  /* 0x80000004ff0e7221 */ /* 0x000fe20000000000 */
[----:B------:R-:W-:Y:S01]  /*0740*/  FMUL R12, R12, 1.4426950216293334961 ;  /* 0x3fb8aa3b0c0c7820 */ /* 0x000fe20000400000 */
[----:B------:R-:W-:Y:S01]  /*0750*/  FMUL R15, R16, 1.4426950216293334961 ;  /* 0x3fb8aa3b100f7820 */ /* 0x000fe20000400000 */
[----:B------:R-:W-:Y:S01]  /*0760*/  FADD R5, RZ, -R9 ;  /* 0x80000009ff057221 */ /* 0x000fe20000000000 */
[----:B------:R-:W-:Y:S01]  /*0770*/  FADD R16, RZ, -R29 ;  /* 0x8000001dff107221 */ /* 0x000fe20000000000 */
[----:B------:R-:W-:Y:S01]  /*0780*/  FMUL R14, R14, 1.4426950216293334961 ;  /* 0x3fb8aa3b0e0e7820 */ /* 0x000fe20000400000 */
[----:B------:R-:W-:Y:S01]  /*0790*/  FSETP.GEU.AND P2, PT, R12, -126, PT ;  /* 0xc2fc00000c00780b */ /* 0x000fe20003f4e000 */
[----:B------:R-:W-:Y:S01]  /*07a0*/  FMUL R5, R5, 1.4426950216293334961 ;  /* 0x3fb8aa3b05057820 */ /* 0x000fe20000400000 */
[----:B------:R-:W-:Y:S01]  /*07b0*/  FSETP.GEU.AND P1, PT, R15, -126, PT ;  /* 0xc2fc00000f00780b */ /* 0x000fe20003f2e000 */
[----:B------:R-:W-:Y:S01]  /*07c0*/  FFMA R13, R13, R18, R22 ;  /* 0x000000120d0d7223 */ /* 0x000fe20000000016 */
[----:B------:R-:W-:Y:S01]  /*07d0*/  FFMA R10, R10, R17, R21 ;  /* 0x000000110a0a7223 */ /* 0x000fe20000000015 */
[----:B------:R-:W-:Y:S01]  /*07e0*/  FMUL R16, R16, 1.4426950216293334961 ;  /* 0x3fb8aa3b10107820 */ /* 0x000fe20000400000 */
[----:B------:R-:W-:Y:S01]  /*07f0*/  FSETP.GEU.AND P0, PT, R14, -126, PT ;  /* 0xc2fc00000e00780b */ /* 0x000fe20003f0e000 */
[----:B------:R-:W-:Y:S01]  /*0800*/  FADD R11, RZ, -R13 ;  /* 0x8000000dff0b7221 */ /* 0x000fe20000000000 */
[----:B------:R-:W-:Y:S01]  /*0810*/  FSETP.GEU.AND P4, PT, R5, -126, PT ;  /* 0xc2fc00000500780b */ /* 0x000fe20003f8e000 */
[----:B------:R-:W-:Y:S01]  /*0820*/  FADD R17, RZ, -R10 ;  /* 0x8000000aff117221 */ /* 0x000fe20000000000 */
[----:B------:R-:W-:Y:S01]  /*0830*/  FSETP.GEU.AND P3, PT, R16, -126, PT ;  /* 0xc2fc00001000780b */ /* 0x000fe20003f6e000 */
[----:B------:R-:W-:Y:S01]  /*0840*/  FFMA R19, R6, R19, R23 ;  /* 0x0000001306137223 */ /* 0x000fe20000000017 */
[----:B------:R-:W-:Y:S01]  /*0850*/  FMUL R11, R11, 1.4426950216293334961 ;  /* 0x3fb8aa3b0b0b7820 */ /* 0x000fe20000400000 */
[----:B------:R-:W-:Y:S01]  /*0860*/  @!P2 FMUL R12, R12, 0.5 ;  /* 0x3f0000000c0ca820 */ /* 0x000fe20000400000 */
[----:B------:R-:W-:Y:S01]  /*0870*/  FMUL R7, R17, 1.4426950216293334961 ;  /* 0x3fb8aa3b11077820 */ /* 0x000fe20000400000 */
[----:B------:R-:W-:Y:S01]  /*0880*/  @!P1 FMUL R15, R15, 0.5 ;  /* 0x3f0000000f0f9820 */ /* 0x000fe20000400000 */
[----:B------:R-:W-:Y:S01]  /*0890*/  FADD R6, RZ, -R19 ;  /* 0x80000013ff067221 */ /* 0x000fe20000000000 */
[----:B------:R-:W-:-:S02]  /*08a0*/  FSETP.GEU.AND P5, PT, R11, -126, PT ;  /* 0xc2fc00000b00780b */ /* 0x000fc40003fae000 */
[----:B------:R-:W0:Y:S01]  /*08b0*/  MUFU.EX2 R12, R12 ;  /* 0x0000000c000c7308 */ /* 0x000e220000000800 */
[----:B------:R-:W-:Y:S01]  /*08c0*/  FSETP.GEU.AND P6, PT, R7, -126, PT ;  /* 0xc2fc00000700780b */ /* 0x000fe20003fce000 */
[----:B------:R-:W-:Y:S01]  /*08d0*/  FMUL R6, R6, 1.4426950216293334961 ;  /* 0x3fb8aa3b06067820 */ /* 0x000fe20000400000 */
[----:B------:R-:W-:Y:S01]  /*08e0*/  @!P0 FMUL R14, R14, 0.5 ;  /* 0x3f0000000e0e8820 */ /* 0x000fe20000400000 */
[----:B------:R-:W-:Y:S01]  /*08f0*/  @!P4 FMUL R5, R5, 0.5 ;  /* 0x3f0000000505c820 */ /* 0x000fe20000400000 */
[----:B------:R-:W-:-:S03]  /*0900*/  @!P3 FMUL R16, R16, 0.5 ;  /* 0x3f0000001010b820 */ /* 0x000fc60000400000 */
[----:B------:R-:W1:Y:S03]  /*0910*/  MUFU.EX2 R15, R15 ;  /* 0x0000000f000f7308 */ /* 0x000e660000000800 */
[----:B------:R-:W-:-:S03]  /*0920*/  @!P5 FMUL R11, R11, 0.5 ;  /* 0x3f0000000b0bd820 */ /* 0x000fc60000400000 */
[----:B------:R-:W-:Y:S01]  /*0930*/  @!P6 FMUL R7, R7, 0.5 ;  /* 0x3f0000000707e820 */ /* 0x000fe20000400000 */
[----:B0-----:R-:W-:Y:S01]  /*0940*/  @!P2 FMUL R12, R12, R12 ;  /* 0x0000000c0c0ca220 */ /* 0x001fe20000400000 */
[----:B------:R-:W-:Y:S01]  /*0950*/  FSETP.GEU.AND P2, PT, R6, -126, PT ;  /* 0xc2fc00000600780b */ /* 0x000fe20003f4e000 */
[----:B------:R-:W0:Y:S02]  /*0960*/  MUFU.EX2 R14, R14 ;  /* 0x0000000e000e7308 */ /* 0x000e240000000800 */
[----:B------:R-:W-:Y:S01]  /*0970*/  FADD R17, R12, 1 ;  /* 0x3f8000000c117421 */ /* 0x000fe20000000000 */
[----:B-1----:R-:W-:-:S04]  /*0980*/  @!P1 FMUL R15, R15, R15 ;  /* 0x0000000f0f0f9220 */ /* 0x002fc80000400000 */
[----:B------:R-:W-:Y:S01]  /*0990*/  FSETP.GT.AND P1, PT, R17, 8.50705917302346158658e+37, PT ;  /* 0x7e8000001100780b */ /* 0x000fe20003f24000 */
[----:B------:R-:W1:Y:S01]  /*09a0*/  MUFU.EX2 R5, R5 ;  /* 0x0000000500057308 */ /* 0x000e620000000800 */
[----:B------:R-:W-:-:S03]  /*09b0*/  FADD R12, R15, 1 ;  /* 0x3f8000000f0c7421 */ /* 0x000fc60000000000 */
[----:B------:R-:W-:Y:S01]  /*09c0*/  @!P2 FMUL R6, R6, 0.5 ;  /* 0x3f0000000606a820 */ /* 0x000fe20000400000 */
[----:B0-----:R-:W-:-:S03]  /*09d0*/  @!P0 FMUL R14, R14, R14 ;  /* 0x0000000e0e0e8220 */ /* 0x001fc60000400000 */
[----:B------:R-:W0:Y:S01]  /*09e0*/  MUFU.EX2 R16, R16 ;  /* 0x0000001000107308 */ /* 0x000e220000000800 */
[----:B------:R-:W-:-:S03]  /*09f0*/  FADD R14, R14, 1 ;  /* 0x3f8000000e0e7421 */ /* 0x000fc60000000000 */
[----:B------:R-:W-:Y:S01]  /*0a00*/  @P1 FMUL R17, R17, 0.25 ;  /* 0x3e80000011111820 */ /* 0x000fe20000400000 */
[----:B-1----:R-:W-:-:S03]  /*0a10*/  @!P4 FMUL R5, R5, R5 ;  /* 0x000000050505c220 */ /* 0x002fc60000400000 */
[----:B------:R-:W1:Y:S01]  /*0a20*/  MUFU.EX2 R11, R11 ;  /* 0x0000000b000b7308 */ /* 0x000e620000000800 */
[----:B------:R-:W-:Y:S01]  /*0a30*/  FSETP.GT.AND P4, PT, R12, 8.50705917302346158658e+37, PT ;  /* 0x7e8000000c00780b */ /* 0x000fe20003f84000 */
[----:B------:R-:W-:-:S03]  /*0a40*/  FADD R18, R5, 1 ;  /* 0x3f80000005127421 */ /* 0x000fc60000000000 */
[----:B------:R-:W-:Y:S01]  /*0a50*/  FSEL R21, R26, 1, P4 ;  /* 0x3f8000001a157808 */ /* 0x000fe20002000000 */
[----:B0-----:R-:W-:Y:S02]  /*0a60*/  @!P3 FMUL R16, R16, R16 ;  /* 0x000000101010b220 */ /* 0x001fe40000400000 */
[----:B------:R-:W0:Y:S01]  /*0a70*/  MUFU.EX2 R7, R7 ;  /* 0x0000000700077308 */ /* 0x000e220000000800 */
[----:B------:R-:W-:Y:S01]  /*0a80*/  FSETP.GT.AND P3, PT, R14, 8.50705917302346158658e+37, PT ;  /* 0x7e8000000e00780b */ /* 0x000fe20003f64000 */
[----:B------:R-:W-:Y:S01]  /*0a90*/  FADD R15, R16, 1 ;  /* 0x3f800000100f7421 */ /* 0x000fe20000000000 */
[----:B------:R-:W-:-:S03]  /*0aa0*/  FSETP.GT.AND P0, PT, R18, 8.50705917302346158658e+37, PT ;  /* 0x7e8000001200780b */ /* 0x000fc60003f04000 */
[----:B------:R-:W-:Y:S01]  /*0ab0*/  @P4 FMUL R12, R12, 0.25 ;  /* 0x3e8000000c0c4820 */ /* 0x000fe20000400000 */
[----:B-1----:R-:W-:Y:S01]  /*0ac0*/  @!P5 FMUL R11, R11, R11 ;  /* 0x0000000b0b0bd220 */ /* 0x002fe20000400000 */
[----:B------:R-:W1:Y:S03]  /*0ad0*/  MUFU.EX2 R6, R6 ;  /* 0x0000000600067308 */ /* 0x000e660000000800 */
[----:B------:R-:W-:-:S03]  /*0ae0*/  FADD R16, R11, 1 ;  /* 0x3f8000000b107421 */ /* 0x000fc60000000000 */
[----:B------:R-:W-:Y:S01]  /*0af0*/  @P3 FMUL R14, R14, 0.25 ;  /* 0x3e8000000e0e3820 */ /* 0x000fe20000400000 */
[----:B0-----:R-:W-:Y:S01]  /*0b00*/  @!P6 FMUL R7, R7, R7 ;  /* 0x000000070707e220 */ /* 0x001fe20000400000 */
[----:B------:R-:W-:Y:S01]  /*0b10*/  FSETP.GT.AND P6, PT, R15, 8.50705917302346158658e+37, PT ;  /* 0x7e8000000f00780b */ /* 0x000fe20003fc4000 */
[----:B------:R0:W2:Y:S01]  /*0b20*/  MUFU.RCP R5, R17 ;  /* 0x0000001100057308 */ /* 0x0000a20000001000 */
[----:B------:R-:W-:Y:S01]  /*0b30*/  @P0 FMUL R18, R18, 0.25 ;  /* 0x3e80000012120820 */ /* 0x000fe20000400000 */
[----:B------:R-:W-:Y:S01]  /*0b40*/  FADD R20, R7, 1 ;  /* 0x3f80000007147421 */ /* 0x000fe20000000000 */
[----:B-1----:R-:W-:Y:S01]  /*0b50*/  @!P2 FMUL R6, R6, R6 ;  /* 0x000000060606a220 */ /* 0x002fe20000400000 */
[----:B------:R-:W-:-:S04]  /*0b60*/  FSETP.GT.AND P2, PT, R16, 8.50705917302346158658e+37, PT ;  /* 0x7e8000001000780b */ /* 0x000fc80003f44000 */
[----:B------:R-:W1:Y:S01]  /*0b70*/  MUFU.RCP R12, R12 ;  /* 0x0000000c000c7308 */ /* 0x000e620000001000 */
[----:B------:R-:W-:Y:S01]  /*0b80*/  FSETP.GT.AND P5, PT, R20, 8.50705917302346158658e+37, PT ;  /* 0x7e8000001400780b */ /* 0x000fe20003fa4000 */
[----:B0-----:R-:W-:Y:S01]  /*0b90*/  FADD R17, R6, 1 ;  /* 0x3f80000006117421 */ /* 0x001fe20000000000 */
[C---:B------:R-:W-:Y:S01]  /*0ba0*/  FSEL R6, R26.reuse, 1, P1 ;  /* 0x3f8000001a067808 */ /* 0x040fe20000800000 */
[----:B------:R-:W-:Y:S01]  /*0bb0*/  @P6 FMUL R15, R15, 0.25 ;  /* 0x3e8000000f0f6820 */ /* 0x000fe20000400000 */
[C---:B------:R-:W-:Y:S02]  /*0bc0*/  FSEL R23, R26.reuse, 1, P2 ;  /* 0x3f8000001a177808 */ /* 0x040fe40001000000 */
[----:B------:R-:W-:Y:S01]  /*0bd0*/  FSETP.GT.AND P1, PT, R17, 8.50705917302346158658e+37, PT ;  /* 0x7e8000001100780b */ /* 0x000fe20003f24000 */
[----:B------:R0:W3:Y:S01]  /*0be0*/  MUFU.RCP R7, R18 ;  /* 0x0000001200077308 */ /* 0x0000e20000001000 */
[----:B--2---:R-:W-:Y:S02]  /*0bf0*/  FMUL R6, R5, R6 ;  /* 0x0000000605067220 */ /* 0x004fe40000400000 */
[----:B------:R-:W-:Y:S01]  /*0c00*/  FSEL R22, R26, 1, P1 ;  /* 0x3f8000001a167808 */ /* 0x000fe20000800000 */
[----:B------:R-:W-:Y:S01]  /*0c10*/  @P2 FMUL R16, R16, 0.25 ;  /* 0x3e80000010102820 */ /* 0x000fe20000400000 */
[----:B------:R-:W-:Y:S01]  /*0c20*/  FMUL R6, R27, R6 ;  /* 0x000000061b067220 */ /* 0x000fe20000400000 */
[----:B------:R-:W-:Y:S01]  /*0c30*/  @P5 FMUL R20, R20, 0.25 ;  /* 0x3e80000014145820 */ /* 0x000fe20000400000 */
[----:B-1----:R-:W-:Y:S01]  /*0c40*/  FMUL R5, R12, R21 ;  /* 0x000000150c057220 */ /* 0x002fe20000400000 */
[----:B------:R-:W1:Y:S01]  /*0c50*/  MUFU.RCP R14, R14 ;  /* 0x0000000e000e7308 */ /* 0x000e620000001000 */
[----:B------:R-:W-:-:S02]  /*0c60*/  FSEL R12, R26, 1, P0 ;  /* 0x3f8000001a0c7808 */ /* 0x000fc40000000000 */
[C---:B------:R-:W-:Y:S01]  /*0c70*/  FSEL R21, R26.reuse, 1, P3 ;  /* 0x3f8000001a157808 */ /* 0x040fe20001800000 */
[----:B------:R-:W-:Y:S01]  /*0c80*/  @P1 FMUL R17, R17, 0.25 ;  /* 0x3e80000011111820 */ /* 0x000fe20000400000 */
[----:B0-----:R-:W-:Y:S01]  /*0c90*/  FSEL R18, R26, 1, P6 ;  /* 0x3f8000001a127808 */ /* 0x001fe20003000000 */
[----:B------:R-:W-:Y:S01]  /*0ca0*/  FMUL R8, R8, R5 ;  /* 0x0000000508087220 */ /* 0x000fe20000400000 */
[----:B---3--:R-:W-:Y:S01]  /*0cb0*/  FMUL R12, R7, R12 ;  /* 0x0000000c070c7220 */ /* 0x008fe20000400000 */
[----:B------:R-:W0:Y:S03]  /*0cc0*/  MUFU.RCP R15, R15 ;  /* 0x0000000f000f7308 */ /* 0x000e260000001000 */
[----:B------:R-:W-:Y:S01]  /*0cd0*/  FMUL R12, R9, R12 ;  /* 0x0000000c090c7220 */ /* 0x000fe20000400000 */
[----:B-1----:R-:W-:-:S04]  /*0ce0*/  FMUL R7, R14, R21 ;  /* 0x000000150e077220 */ /* 0x002fc80000400000 */
[----:B------:R-:W1:Y:S01]  /*0cf0*/  MUFU.RCP R16, R16 ;  /* 0x0000001000107308 */ /* 0x000e620000001000 */
[----:B------:R-:W-:-:S04]  /*0d00*/  SHF.L.U32 R21, R0, 0x8, RZ ;  /* 0x0000000800157819 */ /* 0x000fc800000006ff */
[----:B------:R-:W-:Y:S01]  /*0d10*/  LOP3.LUT R21, R21, 0x300, RZ, 0xc0, !PT ;  /* 0x0000030015157812 */ /* 0x000fe200078ec0ff */
[----:B0-----:R-:W-:Y:S02]  /*0d20*/  FMUL R14, R15, R18 ;  /* 0x000000120f0e7220 */ /* 0x001fe40000400000 */
[----:B------:R0:W2:Y:S01]  /*0d30*/  MUFU.RCP R11, R20 ;  /* 0x00000014000b7308 */ /* 0x0000a20000001000 */
[----:B------:R-:W-:Y:S02]  /*0d40*/  FSEL R18, R26, 1, P5 ;  /* 0x3f8000001a127808 */ /* 0x000fe40002800000 */
[----:B------:R-:W-:Y:S01]  /*0d50*/  LOP3.LUT R24, R21, R24, RZ, 0xfc, !PT ;  /* 0x0000001815187212 */ /* 0x000fe200078efcff */
[----:B------:R-:W-:Y:S01]  /*0d60*/  FMUL R14, R29, R14 ;  /* 0x0000000e1d0e7220 */ /* 0x000fe20000400000 */
[C---:B------:R-:W-:Y:S01]  /*0d70*/  LOP3.LUT R26, R21.reuse, 0x80, RZ, 0xfc, !PT ;  /* 0x00000080151a7812 */ /* 0x040fe200078efcff */
[----:B-1----:R-:W-:Y:S02]  /*0d80*/  FMUL R16, R16, R23 ;  /* 0x0000001710107220 */ /* 0x002fe40000400000 */
[----:B------:R1:W3:Y:S01]  /*0d90*/  MUFU.RCP R15, R17 ;  /* 0x00000011000f7308 */ /* 0x0002e20000001000 */
[----:B------:R-:W-:-:S02]  /*0da0*/  LOP3.LUT R23, R21, 0x40, RZ, 0xfc, !PT ;  /* 0x0000004015177812 */ /* 0x000fc400078efcff */
[----:B------:R-:W-:Y:S01]  /*0db0*/  LOP3.LUT R28, R21, 0xc0, RZ, 0xfc, !PT ;  /* 0x000000c0151c7812 */ /* 0x000fe200078efcff */
[----:B------:R-:W-:Y:S01]  /*0dc0*/  FMUL R16, R13, R16 ;  /* 0x000000100d107220 */ /* 0x000fe20000400000 */
[----:B0-----:R-:W-:Y:S01]  /*0dd0*/  LEA.HI R20, R23, R24, RZ, 0x1c ;  /* 0x0000001817147211 */ /* 0x001fe200078fe0ff */
[----:B--2---:R-:W-:Y:S01]  /*0de0*/  FMUL R11, R11, R18 ;  /* 0x000000120b0b7220 */ /* 0x004fe20000400000 */
[-C--:B------:R-:W-:Y:S02]  /*0df0*/  LEA.HI R18, R21, R24.reuse, RZ, 0x1c ;  /* 0x0000001815127211 */ /* 0x080fe400078fe0ff */
[-C--:B-1----:R-:W-:Y:S01]  /*0e00*/  LEA.HI R17, R26, R24.reuse, RZ, 0x1c ;  /* 0x000000181a117211 */ /* 0x082fe200078fe0ff */
[----:B------:R-:W-:Y:S01]  /*0e10*/  FMUL R11, R10, R11 ;  /* 0x0000000b0a0b7220 */ /* 0x000fe20000400000 */
[----:B------:R-:W-:Y:S02]  /*0e20*/  LEA.HI R21, R28, R24, RZ, 0x1c ;  /* 0x000000181c157211 */ /* 0x000fe400078fe0ff */
[----:B------:R-:W-:Y:S01]  /*0e30*/  LEA R13, R18, UR4, 0x2 ;  /* 0x00000004120d7c11 */ /* 0x000fe2000f8e10ff */
[----:B---3--:R-:W-:Y:S01]  /*0e40*/  FMUL R22, R15, R22 ;  /* 0x000000160f167220 */ /* 0x008fe20000400000 */
[----:B------:R-:W-:Y:S01]  /*0e50*/  LEA R20, R20, UR4, 0x2 ;  /* 0x0000000414147c11 */ /* 0x000fe2000f8e10ff */
[----:B------:R-:W-:Y:S01]  /*0e60*/  FMUL R15, R4, R7 ;  /* 0x00000007040f7220 */ /* 0x000fe20000400000 */
[----:B------:R-:W-:Y:S01]  /*0e70*/  LEA R17, R17, UR4, 0x2 ;  /* 0x0000000411117c11 */ /* 0x000fe2000f8e10ff */
[----:B------:R-:W-:Y:S01]  /*0e80*/  STS [R13], R6 ;  /* 0x000000060d007388 */ /* 0x000fe20000000800 */
[----:B------:R-:W-:Y:S01]  /*0e90*/  LEA R21, R21, UR4, 0x2 ;  /* 0x0000000415157c11 */ /* 0x000fe2000f8e10ff */
[----:B------:R-:W-:Y:S01]  /*0ea0*/  FMUL R22, R19, R22 ;  /* 0x0000001613167220 */ /* 0x000fe20000400000 */
[----:B------:R-:W-:Y:S01]  /*0eb0*/  SHF.R.U32.HI R4, RZ, 0x2, R0 ;  /* 0x00000002ff047819 */ /* 0x000fe20000011600 */
[----:B------:R0:W-:Y:S01]  /*0ec0*/  STS [R20+0x100], R8 ;  /* 0x0001000814007388 */ /* 0x0001e20000000800 */
[----:B------:R-:W-:-:S02]  /*0ed0*/  LOP3.LUT R10, R25, 0x1fc, RZ, 0xc0, !PT ;  /* 0x000001fc190a7812 */ /* 0x000fc400078ec0ff */
[----:B------:R-:W-:Y:S01]  /*0ee0*/  LOP3.LUT R5, R4, 0x1c, RZ, 0xc0, !PT ;  /* 0x0000001c04057812 */ /* 0x000fe200078ec0ff */
[----:B------:R1:W-:Y:S01]  /*0ef0*/  STS [R17+0x200], R12 ;  /* 0x0002000c11007388 */ /* 0x0003e20000000800 */
[----:B------:R-:W-:Y:S02]  /*0f00*/  LOP3.LUT R25, R3, 0x3c, R25, 0xf8, !PT ;  /* 0x0000003c03197812 */ /* 0x000fe400078ef819 */
[----:B------:R-:W-:Y:S01]  /*0f10*/  IADD3 R5, R10, R5, RZ ;  /* 0x000000050a057210 */ /* 0x000fe20007ffe0ff */
[----:B------:R-:W-:Y:S01]  /*0f20*/  STS [R21+0x300], R15 ;  /* 0x0003000f15007388 */ /* 0x000fe20000000800 */
[----:B------:R-:W-:Y:S01]  /*0f30*/  SHF.R.U32.HI R3, RZ, 0x4, R0 ;  /* 0x00000004ff037819 */ /* 0x000fe20000011600 */
[----:B0-----:R-:W0:Y:S01]  /*0f40*/  LDC.64 R8, c[0x0][0x238] ;  /* 0x00008e00ff087b82 */ /* 0x001e220000000a00 */
[----:B------:R-:W-:Y:S01]  /*0f50*/  LEA R5, R5, UR4, 0x2 ;  /* 0x0000000405057c11 */ /* 0x000fe2000f8e10ff */
[----:B------:R-:W-:Y:S01]  /*0f60*/  STS [R13+0x80], R14 ;  /* 0x0000800e0d007388 */ /* 0x000fe20000000800 */
[----:B------:R-:W-:-:S02]  /*0f70*/  SHF.R.S32.HI R0, RZ, 0x1f, R25 ;  /* 0x0000001fff007819 */ /* 0x000fc40000011419 */
[----:B-1----:R-:W-:Y:S01]  /*0f80*/  SHF.R.S32.HI R12, RZ, 0x1f, R25 ;  /* 0x0000001fff0c7819 */ /* 0x002fe20000011419 */
[----:B------:R1:W-:Y:S01]  /*0f90*/  STS [R20+0x180], R11 ;  /* 0x0001800b14007388 */ /* 0x0003e20000000800 */
[----:B------:R-:W-:Y:S02]  /*0fa0*/  SGXT.U32 R3, R3, 0x3 ;  /* 0x000000030303781a */ /* 0x000fe40000000000 */
[-C--:B------:R-:W-:Y:S01]  /*0fb0*/  LEA.HI R12, R12, R25.reuse, RZ, 0x6 ;  /* 0x000000190c0c7211 */ /* 0x080fe200078f30ff */
[----:B------:R-:W-:Y:S01]  /*0fc0*/  STS [R17+0x280], R16 ;  /* 0x0002801011007388 */ /* 0x000fe20000000800 */
[----:B------:R-:W-:Y:S02]  /*0fd0*/  LOP3.LUT R3, R3, R2, RZ, 0xfc, !PT ;  /* 0x0000000203037212 */ /* 0x000fe400078efcff */
[----:B------:R-:W-:Y:S01]  /*0fe0*/  SHF.L.U32 R12, R12, 0x4, RZ ;  /* 0x000000040c0c7819 */ /* 0x000fe200000006ff */
[----:B------:R-:W-:Y:S01]  /*0ff0*/  STS [R21+0x380], R22 ;  /* 0x0003801615007388 */ /* 0x000fe20000000800 */
[----:B------:R-:W-:Y:S01]  /*1000*/  BAR.SYNC.DEFER_BLOCKING 0x0 ;  /* 0x0000000000007b1d */ /* 0x000fe20000010000 */
[----:B-1----:R-:W-:-:S02]  /*1010*/  LEA.HI R11, R0, R25, RZ, 0x6 ;  /* 0x00000019000b7211 */ /* 0x002fc400078f30ff */
[----:B------:R-:W-:Y:S02]  /*1020*/  LOP3.LUT R0, R10, 0x200, RZ, 0xfc, !PT ;  /* 0x000002000a007812 */ /* 0x000fe400078efcff */
[----:B------:R-:W-:Y:S02]  /*1030*/  LOP3.LUT R11, R11, 0xffffffc0, RZ, 0xc0, !PT ;  /* 0xffffffc00b0b7812 */ /* 0x000fe400078ec0ff */
[----:B------:R-:W-:Y:S02]  /*1040*/  LOP3.LUT R12, R12, 0xfffffc00, RZ, 0xc0, !PT ;  /* 0xfffffc000c0c7812 */ /* 0x000fe400078ec0ff */
[----:B------:R-:W-:Y:S02]  /*1050*/  ISETP.GE.AND P0, PT, R25, 0x100, PT ;  /* 0x000001001900780c */ /* 0x000fe40003f06270 */
[----:B------:R-:W-:Y:S02]  /*1060*/  SHF.R.U32.HI R2, RZ, 0x4, R0 ;  /* 0x00000004ff027819 */ /* 0x000fe40000011600 */
[----:B------:R-:W-:-:S02]  /*1070*/  LOP3.LUT R0, R3, 0x8, RZ, 0xfc, !PT ;  /* 0x0000000803007812 */ /* 0x000fc400078efcff */
[----:B------:R-:W-:Y:S02]  /*1080*/  IADD3 R12, R12, R25, -R11 ;  /* 0x000000190c0c7210 */ /* 0x000fe40007ffe80b */
[C---:B------:R-:W-:Y:S02]  /*1090*/  ISETP.LT.AND P1, PT, R3.reuse, 0x10, !P0 ;  /* 0x000000100300780c */ /* 0x040fe40004721270 */
[----:B------:R-:W-:Y:S02]  /*10a0*/  ISETP.LT.AND P0, PT, R0, 0x10, !P0 ;  /* 0x000000100000780c */ /* 0x000fe40004701270 */
[----:B------:R-:W-:Y:S02]  /*10b0*/  LEA R3, R3, R12, 0x6 ;  /* 0x0000000c03037211 */ /* 0x000fe400078e30ff */
[----:B------:R-:W-:Y:S01]  /*10c0*/  LOP3.LUT R11, R2, 0x3c, RZ, 0xc0, !PT ;  /* 0x0000003c020b7812 */ /* 0x000fe200078ec0ff */
[----:B------:R-:W1:Y:S02]  /*10d0*/  LDS.128 R4, [R5] ;  /* 0x0000000005047984 */ /* 0x000e640000000c00 */
[----:B0-----:R-:W-:Y:S01]  /*10e0*/  IMAD.WIDE R2, R3, 0x4, R8 ;  /* 0x0000000403027825 */ /* 0x001fe200078e0208 */
[----:B------:R-:W-:-:S04]  /*10f0*/  IADD3 R11, R10, R11, RZ ;  /* 0x0000000b0a0b7210 */ /* 0x000fc80007ffe0ff */
[----:B------:R-:W-:Y:S01]  /*1100*/  LEA R11, R11, UR4, 0x2 ;  /* 0x000000040b0b7c11 */ /* 0x000fe2000f8e10ff */
[----:B-1----:R0:W-:Y:S02]  /*1110*/  @P1 STG.E.128 desc[UR6][R2.64], R4 ;  /* 0x0000000402001986 */ /* 0x0021e4000c101d06 */
[----:B0-----:R-:W-:Y:S05]  /*1120*/  @!P0 EXIT ;  /* 0x000000000000894d */ /* 0x001fea0003800000 */
[----:B0-----:R-:W0:Y:S01]  /*1130*/  LDS.128 R4, [R11+0x800] ;  /* 0x000800000b047984 */ /* 0x001e220000000c00 */
[----:B------:R-:W-:-:S05]  /*1140*/  LEA R3, R0, R12, 0x6 ;  /* 0x0000000c00037211 */ /* 0x000fca00078e30ff */
[----:B------:R-:W-:-:S05]  /*1150*/  IMAD.WIDE R8, R3, 0x4, R8 ;  /* 0x0000000403087825 */ /* 0x000fca00078e0208 */
[----:B0-----:R-:W-:Y:S01]  /*1160*/  STG.E.128 desc[UR6][R8.64], R4 ;  /* 0x0000000408007986 */ /* 0x001fe2000c101d06 */
[----:B------:R-:W-:Y:S05]  /*1170*/  EXIT ;  /* 0x000000000000794d */ /* 0x000fea0003800000 */
.L_x_0:
[----:B------:R-:W-:-:S00]  /*1180*/  BRA `(.L_x_0) ;  /* 0xfffffffc00fc7947 */ /* 0x000fc0000383ffff */
[----:B------:R-:W-:-:S00]  /*1190*/  NOP ;  /* 0x0000000000007918 */ /* 0x000fc00000000000 */
        /* <DEDUP_REMOVED lines=14> */
.L_x_1:


//--------------------- .nv.global.init           --------------------------
	.section	.nv.global.init,"aw",@progbits
.nv.global.init:
	.type		_$_str,@object
	.size		_$_str,(_$_str_$_2 - _$_str)
_$_str:
        /*0000*/ 	.byte	0x5f, 0x5f, 0x43, 0x55, 0x44, 0x41, 0x5f, 0x46, 0x54, 0x5a, 0x00
	.type		_$_str_$_2,@object
	.size		_$_str_$_2,(.L_1 - _$_str_$_2)
_$_str_$_2:
        /*000b*/ 	.byte	0x5f, 0x5f, 0x43, 0x55, 0x44, 0x41, 0x5f, 0x50, 0x52, 0x45, 0x43, 0x5f, 0x53, 0x51, 0x52, 0x54
        /*001b*/ 	.byte	0x00
.L_1:


//--------------------- .nv.shared.triton_poi_fused__native_batch_norm_legit_no_training_mul_sigmoid_18 --------------------------
	.section	.nv.shared.triton_poi_fused__native_batch_norm_legit_no_training_mul_sigmoid_18,"aw",@nobits
	.sectionflags	@""
	.align	16
	.zero		1024


//--------------------- .nv.constant0.triton_poi_fused__native_batch_norm_legit_no_training_mul_sigmoid_18 --------------------------
	.section	.nv.constant0.triton_poi_fused__native_batch_norm_legit_no_training_mul_sigmoid_18,"a",@progbits
	.sectionflags	@""
	.align	4
.nv.constant0.triton_poi_fused__native_batch_norm_legit_no_training_mul_sigmoid_18:
	.zero		584
